//
// Generated by NVIDIA NVVM Compiler
//
// Compiler Build ID: CL-36424714
// Cuda compilation tools, release 13.0, V13.0.88
// Based on NVVM 20.0.0
//

.version 9.0
.target sm_100
.address_size 64

	// .globl	_Z12naive_matmulPfS_S_iii

.visible .entry _Z12naive_matmulPfS_S_iii(
	.param .u64 .ptr .align 1 _Z12naive_matmulPfS_S_iii_param_0,
	.param .u64 .ptr .align 1 _Z12naive_matmulPfS_S_iii_param_1,
	.param .u64 .ptr .align 1 _Z12naive_matmulPfS_S_iii_param_2,
	.param .u32 _Z12naive_matmulPfS_S_iii_param_3,
	.param .u32 _Z12naive_matmulPfS_S_iii_param_4,
	.param .u32 _Z12naive_matmulPfS_S_iii_param_5
)
{
	.reg .pred 	%p<13>;
	.reg .b32 	%r<46>;
	.reg .b32 	%f<68>;
	.reg .b64 	%rd<40>;

	ld.param.u64 	%rd5, [_Z12naive_matmulPfS_S_iii_param_0];
	ld.param.u64 	%rd6, [_Z12naive_matmulPfS_S_iii_param_1];
	ld.param.u64 	%rd4, [_Z12naive_matmulPfS_S_iii_param_2];
	ld.param.u32 	%r22, [_Z12naive_matmulPfS_S_iii_param_3];
	ld.param.u32 	%r23, [_Z12naive_matmulPfS_S_iii_param_4];
	ld.param.u32 	%r21, [_Z12naive_matmulPfS_S_iii_param_5];
	cvta.to.global.u64 	%rd1, %rd6;
	cvta.to.global.u64 	%rd2, %rd5;
	mov.u32 	%r24, %ctaid.x;
	mov.u32 	%r25, %ntid.x;
	mov.u32 	%r26, %tid.x;
	mad.lo.s32 	%r1, %r24, %r25, %r26;
	mov.u32 	%r27, %ctaid.y;
	mov.u32 	%r28, %ntid.y;
	mov.u32 	%r29, %tid.y;
	mad.lo.s32 	%r30, %r27, %r28, %r29;
	setp.ge.s32 	%p1, %r1, %r22;
	setp.ge.s32 	%p2, %r30, %r23;
	or.pred  	%p3, %p1, %p2;
	@%p3 bra 	$L__BB0_14;
	setp.lt.s32 	%p4, %r21, 1;
	mov.f32 	%f67, 0f00000000;
	@%p4 bra 	$L__BB0_13;
	mul.lo.s32 	%r3, %r21, %r1;
	and.b32  	%r4, %r21, 7;
	setp.lt.u32 	%p5, %r21, 8;
	mov.f32 	%f67, 0f00000000;
	mov.b32 	%r44, 0;
	@%p5 bra 	$L__BB0_5;
	and.b32  	%r44, %r21, 2147483640;
	neg.s32 	%r42, %r44;
	shl.b32 	%r7, %r23, 3;
	add.s64 	%rd3, %rd2, 16;
	mov.f32 	%f67, 0f00000000;
	mul.wide.s32 	%rd11, %r23, 4;
	mov.u32 	%r40, %r3;
	mov.u32 	%r41, %r30;
$L__BB0_4:
	.pragma "nounroll";
	mul.wide.s32 	%rd7, %r40, 4;
	add.s64 	%rd8, %rd3, %rd7;
	ld.global.f32 	%f17, [%rd8+-16];
	mul.wide.s32 	%rd9, %r41, 4;
	add.s64 	%rd10, %rd1, %rd9;
	ld.global.f32 	%f18, [%rd10];
	fma.rn.f32 	%f19, %f17, %f18, %f67;
	ld.global.f32 	%f20, [%rd8+-12];
	add.s64 	%rd12, %rd10, %rd11;
	ld.global.f32 	%f21, [%rd12];
	fma.rn.f32 	%f22, %f20, %f21, %f19;
	ld.global.f32 	%f23, [%rd8+-8];
	add.s64 	%rd13, %rd12, %rd11;
	ld.global.f32 	%f24, [%rd13];
	fma.rn.f32 	%f25, %f23, %f24, %f22;
	ld.global.f32 	%f26, [%rd8+-4];
	add.s64 	%rd14, %rd13, %rd11;
	ld.global.f32 	%f27, [%rd14];
	fma.rn.f32 	%f28, %f26, %f27, %f25;
	ld.global.f32 	%f29, [%rd8];
	add.s64 	%rd15, %rd14, %rd11;
	ld.global.f32 	%f30, [%rd15];
	fma.rn.f32 	%f31, %f29, %f30, %f28;
	ld.global.f32 	%f32, [%rd8+4];
	add.s64 	%rd16, %rd15, %rd11;
	ld.global.f32 	%f33, [%rd16];
	fma.rn.f32 	%f34, %f32, %f33, %f31;
	ld.global.f32 	%f35, [%rd8+8];
	add.s64 	%rd17, %rd16, %rd11;
	ld.global.f32 	%f36, [%rd17];
	fma.rn.f32 	%f37, %f35, %f36, %f34;
	ld.global.f32 	%f38, [%rd8+12];
	add.s64 	%rd18, %rd17, %rd11;
	ld.global.f32 	%f39, [%rd18];
	fma.rn.f32 	%f67, %f38, %f39, %f37;
	add.s32 	%r42, %r42, 8;
	add.s32 	%r41, %r41, %r7;
	add.s32 	%r40, %r40, 8;
	setp.ne.s32 	%p6, %r42, 0;
	@%p6 bra 	$L__BB0_4;
$L__BB0_5:
	setp.eq.s32 	%p7, %r4, 0;
	@%p7 bra 	$L__BB0_13;
	and.b32  	%r15, %r21, 3;
	setp.lt.u32 	%p8, %r4, 4;
	@%p8 bra 	$L__BB0_8;
	add.s32 	%r32, %r44, %r3;
	mul.wide.s32 	%rd19, %r32, 4;
	add.s64 	%rd20, %rd2, %rd19;
	ld.global.f32 	%f41, [%rd20];
	mad.lo.s32 	%r33, %r44, %r23, %r30;
	mul.wide.s32 	%rd21, %r33, 4;
	add.s64 	%rd22, %rd1, %rd21;
	ld.global.f32 	%f42, [%rd22];
	fma.rn.f32 	%f43, %f41, %f42, %f67;
	ld.global.f32 	%f44, [%rd20+4];
	mul.wide.s32 	%rd23, %r23, 4;
	add.s64 	%rd24, %rd22, %rd23;
	ld.global.f32 	%f45, [%rd24];
	fma.rn.f32 	%f46, %f44, %f45, %f43;
	ld.global.f32 	%f47, [%rd20+8];
	add.s64 	%rd25, %rd24, %rd23;
	ld.global.f32 	%f48, [%rd25];
	fma.rn.f32 	%f49, %f47, %f48, %f46;
	ld.global.f32 	%f50, [%rd20+12];
	add.s64 	%rd26, %rd25, %rd23;
	ld.global.f32 	%f51, [%rd26];
	fma.rn.f32 	%f67, %f50, %f51, %f49;
	add.s32 	%r44, %r44, 4;
$L__BB0_8:
	setp.eq.s32 	%p9, %r15, 0;
	@%p9 bra 	$L__BB0_13;
	setp.eq.s32 	%p10, %r15, 1;
	@%p10 bra 	$L__BB0_11;
	add.s32 	%r34, %r44, %r3;
	mul.wide.s32 	%rd27, %r34, 4;
	add.s64 	%rd28, %rd2, %rd27;
	ld.global.f32 	%f53, [%rd28];
	mad.lo.s32 	%r35, %r44, %r23, %r30;
	mul.wide.s32 	%rd29, %r35, 4;
	add.s64 	%rd30, %rd1, %rd29;
	ld.global.f32 	%f54, [%rd30];
	fma.rn.f32 	%f55, %f53, %f54, %f67;
	ld.global.f32 	%f56, [%rd28+4];
	mul.wide.s32 	%rd31, %r23, 4;
	add.s64 	%rd32, %rd30, %rd31;
	ld.global.f32 	%f57, [%rd32];
	fma.rn.f32 	%f67, %f56, %f57, %f55;
	add.s32 	%r44, %r44, 2;
$L__BB0_11:
	and.b32  	%r36, %r21, 1;
	setp.eq.b32 	%p11, %r36, 1;
	not.pred 	%p12, %p11;
	@%p12 bra 	$L__BB0_13;
	add.s32 	%r37, %r44, %r3;
	mul.wide.s32 	%rd33, %r37, 4;
	add.s64 	%rd34, %rd2, %rd33;
	ld.global.f32 	%f58, [%rd34];
	mad.lo.s32 	%r38, %r44, %r23, %r30;
	mul.wide.s32 	%rd35, %r38, 4;
	add.s64 	%rd36, %rd1, %rd35;
	ld.global.f32 	%f59, [%rd36];
	fma.rn.f32 	%f67, %f58, %f59, %f67;
$L__BB0_13:
	mad.lo.s32 	%r39, %r23, %r1, %r30;
	cvta.to.global.u64 	%rd37, %rd4;
	mul.wide.s32 	%rd38, %r39, 4;
	add.s64 	%rd39, %rd37, %rd38;
	st.global.f32 	[%rd39], %f67;
$L__BB0_14:
	ret;

}


// ===== COMPILED SASS (sm_100) =====

	.target	sm_100

	.elftype	@"ET_EXEC"


//--------------------- .note.nv.tkinfo           --------------------------
	.section	.note.nv.tkinfo,"",@"SHT_NOTE"
	.sectionflags	@"SHF_NOTE_NV_TKINFO"
	.tkinfo
        /*0018*/ 	.word	0x00000002
        /*0030*/ 	.string	""
        /*0030*/ 	.string	"ptxas"
        /*0030*/ 	.string	"Cuda compilation tools, release 13.0, V13.0.88"
        /*0030*/ 	.string	"Build cuda_13.0.r13.0/compiler.36424714_0"
        /*0030*/ 	.string	"-arch sm_100 -m 64 "



//--------------------- .note.nv.cuinfo           --------------------------
	.section	.note.nv.cuinfo,"",@"SHT_NOTE"
	.sectionflags	@"SHF_NOTE_NV_CUINFO"
        /*0018*/ 	.short	0x0002
        /*001a*/ 	.short	0x0064
        /*001c*/ 	.short	0x0082
	.zero		2


//--------------------- .nv.info                  --------------------------
	.section	.nv.info,"",@"SHT_CUDA_INFO"
	.align	4


	//----- nvinfo : EIATTR_REGCOUNT
	.align		4
        /*0000*/ 	.byte	0x04, 0x2f
        /*0002*/ 	.short	(.L_1 - .L_0)
	.align		4
.L_0:
        /*0004*/ 	.word	index@(_Z12naive_matmulPfS_S_iii)
        /*0008*/ 	.word	0x00000020


	//----- nvinfo : EIATTR_FRAME_SIZE
	.align		4
.L_1:
        /*000c*/ 	.byte	0x04, 0x11
        /*000e*/ 	.short	(.L_3 - .L_2)
	.align		4
.L_2:
        /*0010*/ 	.word	index@(_Z12naive_matmulPfS_S_iii)
        /*0014*/ 	.word	0x00000000


	//----- nvinfo : EIATTR_MIN_STACK_SIZE
	.align		4
.L_3:
        /*0018*/ 	.byte	0x04, 0x12
        /*001a*/ 	.short	(.L_5 - .L_4)
	.align		4
.L_4:
        /*001c*/ 	.word	index@(_Z12naive_matmulPfS_S_iii)
        /*0020*/ 	.word	0x00000000
.L_5:


//--------------------- .nv.compat                --------------------------
	.section	.nv.compat,"",@"SHT_CUDA_COMPAT_INFO"
	.align	4
        /*0000*/ 	.byte	0x02, 0x09, 0x00, 0x00, 0x02, 0x02, 0x01, 0x00, 0x02, 0x05, 0x05, 0x00, 0x03, 0x07, 0x01, 0x01
        /*0010*/ 	.byte	0x02, 0x03, 0x00, 0x00, 0x02, 0x06, 0x01, 0x00, 0x04, 0x0b, 0x08, 0x00, 0x09, 0x00, 0x00, 0x00
        /*0020*/ 	.byte	0x00, 0x00, 0x00, 0x00


//--------------------- .nv.info._Z12naive_matmulPfS_S_iii --------------------------
	.section	.nv.info._Z12naive_matmulPfS_S_iii,"",@"SHT_CUDA_INFO"
	.sectionflags	@""
	.align	4


	//----- nvinfo : EIATTR_CUDA_API_VERSION
	.align		4
        /*0000*/ 	.byte	0x04, 0x37
        /*0002*/ 	.short	(.L_7 - .L_6)
.L_6:
        /*0004*/ 	.word	0x00000082


	//----- nvinfo : EIATTR_KPARAM_INFO
	.align		4
.L_7:
        /*0008*/ 	.byte	0x04, 0x17
        /*000a*/ 	.short	(.L_9 - .L_8)
.L_8:
        /*000c*/ 	.word	0x00000000
        /*0010*/ 	.short	0x0005
        /*0012*/ 	.short	0x0020
        /*0014*/ 	.byte	0x00, 0xf0, 0x11, 0x00


	//----- nvinfo : EIATTR_KPARAM_INFO
	.align		4
.L_9:
        /*0018*/ 	.byte	0x04, 0x17
        /*001a*/ 	.short	(.L_11 - .L_10)
.L_10:
        /*001c*/ 	.word	0x00000000
        /*0020*/ 	.short	0x0004
        /*0022*/ 	.short	0x001c
        /*0024*/ 	.byte	0x00, 0xf0, 0x11, 0x00


	//----- nvinfo : EIATTR_KPARAM_INFO
	.align		4
.L_11:
        /*0028*/ 	.byte	0x04, 0x17
        /*002a*/ 	.short	(.L_13 - .L_12)
.L_12:
        /*002c*/ 	.word	0x00000000
        /*0030*/ 	.short	0x0003
        /*0032*/ 	.short	0x0018
        /*0034*/ 	.byte	0x00, 0xf0, 0x11, 0x00


	//----- nvinfo : EIATTR_KPARAM_INFO
	.align		4
.L_13:
        /*0038*/ 	.byte	0x04, 0x17
        /*003a*/ 	.short	(.L_15 - .L_14)
.L_14:
        /*003c*/ 	.word	0x00000000
        /*0040*/ 	.short	0x0002
        /*0042*/ 	.short	0x0010
        /*0044*/ 	.byte	0x00, 0xf5, 0x21, 0x00


	//----- nvinfo : EIATTR_KPARAM_INFO
	.align		4
.L_15:
        /*0048*/ 	.byte	0x04, 0x17
        /*004a*/ 	.short	(.L_17 - .L_16)
.L_16:
        /*004c*/ 	.word	0x00000000
        /*0050*/ 	.short	0x0001
        /*0052*/ 	.short	0x0008
        /*0054*/ 	.byte	0x00, 0xf5, 0x21, 0x00


	//----- nvinfo : EIATTR_KPARAM_INFO
	.align		4
.L_17:
        /*0058*/ 	.byte	0x04, 0x17
        /*005a*/ 	.short	(.L_19 - .L_18)
.L_18:
        /*005c*/ 	.word	0x00000000
        /*0060*/ 	.short	0x0000
        /*0062*/ 	.short	0x0000
        /*0064*/ 	.byte	0x00, 0xf5, 0x21, 0x00


	//----- nvinfo : EIATTR_SPARSE_MMA_MASK
	.align		4
.L_19:
        /*0068*/ 	.byte	0x03, 0x50
        /*006a*/ 	.short	0x0000


	//----- nvinfo : EIATTR_MAXREG_COUNT
	.align		4
        /*006c*/ 	.byte	0x03, 0x1b
        /*006e*/ 	.short	0x00ff


	//----- nvinfo : EIATTR_MERCURY_ISA_VERSION
	.align		4
        /*0070*/ 	.byte	0x03, 0x5f
        /*0072*/ 	.short	0x0101


	//----- nvinfo : EIATTR_VRC_CTA_INIT_COUNT
	.align		4
        /*0074*/ 	.byte	0x02, 0x4a
	.zero		1
	.zero		1


	//----- nvinfo : EIATTR_EXIT_INSTR_OFFSETS
	.align		4
        /*0078*/ 	.byte	0x04, 0x1c
        /*007a*/ 	.short	(.L_21 - .L_20)


	//   ....[0]....
.L_20:
        /*007c*/ 	.word	0x000000c0


	//   ....[1]....
        /*0080*/ 	.word	0x00000840


	//----- nvinfo : EIATTR_CBANK_PARAM_SIZE
	.align		4
.L_21:
        /*0084*/ 	.byte	0x03, 0x19
        /*0086*/ 	.short	0x0024


	//----- nvinfo : EIATTR_PARAM_CBANK
	.align		4
        /*0088*/ 	.byte	0x04, 0x0a
        /*008a*/ 	.short	(.L_23 - .L_22)
	.align		4
.L_22:
        /*008c*/ 	.word	index@(.nv.constant0._Z12naive_matmulPfS_S_iii)
        /*0090*/ 	.short	0x0380
        /*0092*/ 	.short	0x0024


	//----- nvinfo : EIATTR_SW_WAR
	.align		4
.L_23:
        /*0094*/ 	.byte	0x04, 0x36
        /*0096*/ 	.short	(.L_25 - .L_24)
.L_24:
        /*0098*/ 	.word	0x00000008
.L_25:


//--------------------- .nv.callgraph             --------------------------
	.section	.nv.callgraph,"",@"SHT_CUDA_CALLGRAPH"
	.align	4
	.sectionentsize	8
	.align		4
        /*0000*/ 	.word	0x00000000
	.align		4
        /*0004*/ 	.word	0xffffffff
	.align		4
        /*0008*/ 	.word	0x00000000
	.align		4
        /*000c*/ 	.word	0xfffffffe
	.align		4
        /*0010*/ 	.word	0x00000000
	.align		4
        /*0014*/ 	.word	0xfffffffd
	.align		4
        /*0018*/ 	.word	0x00000000
	.align		4
        /*001c*/ 	.word	0xfffffffc


//--------------------- .text._Z12naive_matmulPfS_S_iii --------------------------
	.section	.text._Z12naive_matmulPfS_S_iii,"ax",@progbits
	.align	128
        .global         _Z12naive_matmulPfS_S_iii
        .type           _Z12naive_matmulPfS_S_iii,@function
        .size           _Z12naive_matmulPfS_S_iii,(.L_x_5 - _Z12naive_matmulPfS_S_iii)
        .other          _Z12naive_matmulPfS_S_iii,@"STO_CUDA_ENTRY STV_DEFAULT"
_Z12naive_matmulPfS_S_iii:
.text._Z12naive_matmulPfS_S_iii:
[----:B------:R-:W-:Y:S01]  /*0000*/  LDC R1, c[0x0][0x37c] ;  /* 0x0000df00ff017b82 */ /* 0x000fe20000000800 */
[----:B------:R-:W0:Y:S07]  /*0010*/  S2R R7, SR_TID.Y ;  /* 0x0000000000077919 */ /* 0x000e2e0000002200 */
[----:B------:R-:W1:Y:S01]  /*0020*/  LDC R0, c[0x0][0x360] ;  /* 0x0000d800ff007b82 */ /* 0x000e620000000800 */
[----:B------:R-:W1:Y:S07]  /*0030*/  S2R R5, SR_TID.X ;  /* 0x0000000000057919 */ /* 0x000e6e0000002100 */
[----:B------:R-:W0:Y:S08]  /*0040*/  S2UR UR5, SR_CTAID.Y ;  /* 0x00000000000579c3 */ /* 0x000e300000002600 */
[----:B------:R-:W0:Y:S08]  /*0050*/  LDC R16, c[0x0][0x364] ;  /* 0x0000d900ff107b82 */ /* 0x000e300000000800 */
[----:B------:R-:W1:Y:S08]  /*0060*/  S2UR UR4, SR_CTAID.X ;  /* 0x00000000000479c3 */ /* 0x000e700000002500 */
[----:B------:R-:W2:Y:S01]  /*0070*/  LDC.64 R2, c[0x0][0x398] ;  /* 0x0000e600ff027b82 */ /* 0x000ea20000000a00 */
[----:B0-----:R-:W-:-:S02]  /*0080*/  IMAD R16, R16, UR5, R7 ;  /* 0x0000000510107c24 */ /* 0x001fc4000f8e0207 */
[----:B-1----:R-:W-:-:S03]  /*0090*/  IMAD R0, R0, UR4, R5 ;  /* 0x0000000400007c24 */ /* 0x002fc6000f8e0205 */
[----:B--2---:R-:W-:-:S04]  /*00a0*/  ISETP.GE.AND P0, PT, R16, R3, PT ;  /* 0x000000031000720c */ /* 0x004fc80003f06270 */
[----:B------:R-:W-:-:S13]  /*00b0*/  ISETP.GE.OR P0, PT, R0, R2, P0 ;  /* 0x000000020000720c */ /* 0x000fda0000706670 */
[----:B------:R-:W-:Y:S05]  /*00c0*/  @P0 EXIT ;  /* 0x000000000000094d */ /* 0x000fea0003800000 */
[----:B------:R-:W0:Y:S01]  /*00d0*/  LDC R17, c[0x0][0x3a0] ;  /* 0x0000e800ff117b82 */ /* 0x000e220000000800 */
[----:B------:R-:W1:Y:S01]  /*00e0*/  LDCU.64 UR6, c[0x0][0x358] ;  /* 0x00006b00ff0677ac */ /* 0x000e620008000a00 */
[----:B------:R-:W-:Y:S01]  /*00f0*/  HFMA2 R26, -RZ, RZ, 0, 0 ;  /* 0x00000000ff1a7431 */ /* 0x000fe200000001ff */
[----:B0-----:R-:W-:-:S13]  /*0100*/  ISETP.GE.AND P0, PT, R17, 0x1, PT ;  /* 0x000000011100780c */ /* 0x001fda0003f06270 */
[----:B-1----:R-:W-:Y:S05]  /*0110*/  @!P0 BRA `(.L_x_0) ;  /* 0x0000000400b88947 */ /* 0x002fea0003800000 */
[C---:B------:R-:W-:Y:S01]  /*0120*/  ISETP.GE.U32.AND P1, PT, R17.reuse, 0x8, PT ;  /* 0x000000081100780c */ /* 0x040fe20003f26070 */
[----:B------:R-:W-:Y:S01]  /*0130*/  IMAD R18, R0, R17, RZ ;  /* 0x0000001100127224 */ /* 0x000fe200078e02ff */
[----:B------:R-:W-:Y:S02]  /*0140*/  LOP3.LUT R25, R17, 0x7, RZ, 0xc0, !PT ;  /* 0x0000000711197812 */ /* 0x000fe400078ec0ff */
[----:B------:R-:W-:Y:S02]  /*0150*/  MOV R26, RZ ;  /* 0x000000ff001a7202 */ /* 0x000fe40000000f00 */
[----:B------:R-:W-:Y:S02]  /*0160*/  ISETP.NE.AND P0, PT, R25, RZ, PT ;  /* 0x000000ff1900720c */ /* 0x000fe40003f05270 */
[----:B------:R-:W-:-:S05]  /*0170*/  MOV R19, RZ ;  /* 0x000000ff00137202 */ /* 0x000fca0000000f00 */
[----:B------:R-:W-:Y:S06]  /*0180*/  @!P1 BRA `(.L_x_1) ;  /* 0x0000000000c49947 */ /* 0x000fec0003800000 */
[----:B------:R-:W0:Y:S01]  /*0190*/  LDCU.64 UR4, c[0x0][0x380] ;  /* 0x00007000ff0477ac */ /* 0x000e220008000a00 */
[----:B------:R-:W-:Y:S02]  /*01a0*/  LOP3.LUT R19, R17, 0x7ffffff8, RZ, 0xc0, !PT ;  /* 0x7ffffff811137812 */ /* 0x000fe400078ec0ff */
[----:B------:R-:W-:Y:S02]  /*01b0*/  MOV R26, RZ ;  /* 0x000000ff001a7202 */ /* 0x000fe40000000f00 */
[----:B------:R-:W-:Y:S02]  /*01c0*/  MOV R2, R18 ;  /* 0x0000001200027202 */ /* 0x000fe40000000f00 */
[----:B------:R-:W-:Y:S02]  /*01d0*/  MOV R22, R16 ;  /* 0x0000001000167202 */ /* 0x000fe40000000f00 */
[----:B------:R-:W-:Y:S01]  /*01e0*/  IADD3 R20, PT, PT, -R19, RZ, RZ ;  /* 0x000000ff13147210 */ /* 0x000fe20007ffe1ff */
[----:B0-----:R-:W-:-:S04]  /*01f0*/  UIADD3 UR4, UP0, UPT, UR4, 0x10, URZ ;  /* 0x0000001004047890 */ /* 0x001fc8000ff1e0ff */
[----:B------:R-:W-:-:S12]  /*0200*/  UIADD3.X UR5, UPT, UPT, URZ, UR5, URZ, UP0, !UPT ;  /* 0x00000005ff057290 */ /* 0x000fd800087fe4ff */
.L_x_2:
[----:B------:R-:W0:Y:S01]  /*0210*/  LDC.64 R14, c[0x0][0x388] ;  /* 0x0000e200ff0e7b82 */ /* 0x000e220000000a00 */
[----:B------:R-:W-:Y:S02]  /*0220*/  MOV R4, UR4 ;  /* 0x0000000400047c02 */ /* 0x000fe40008000f00 */
[----:B------:R-:W-:-:S03]  /*0230*/  MOV R5, UR5 ;  /* 0x0000000500057c02 */ /* 0x000fc60008000f00 */
[----:B------:R-:W-:-:S05]  /*0240*/  IMAD.WIDE R4, R2, 0x4, R4 ;  /* 0x0000000402047825 */ /* 0x000fca00078e0204 */
[----:B------:R-:W2:Y:S04]  /*0250*/  LDG.E R21, desc[UR6][R4.64+-0x10] ;  /* 0xfffff00604157981 */ /* 0x000ea8000c1e1900 */
[----:B------:R-:W3:Y:S04]  /*0260*/  LDG.E R23, desc[UR6][R4.64+-0xc] ;  /* 0xfffff40604177981 */ /* 0x000ee8000c1e1900 */
[----:B------:R-:W4:Y:S01]  /*0270*/  LDG.E R29, desc[UR6][R4.64+-0x8] ;  /* 0xfffff806041d7981 */ /* 0x000f22000c1e1900 */
[----:B0-----:R-:W-:-:S05]  /*0280*/  IMAD.WIDE R14, R22, 0x4, R14 ;  /* 0x00000004160e7825 */ /* 0x001fca00078e020e */
[----:B------:R0:W2:Y:S01]  /*0290*/  LDG.E R24, desc[UR6][R14.64] ;  /* 0x000000060e187981 */ /* 0x0000a2000c1e1900 */
[----:B------:R-:W-:-:S04]  /*02a0*/  IMAD.WIDE R12, R3, 0x4, R14 ;  /* 0x00000004030c7825 */ /* 0x000fc800078e020e */
[C---:B------:R-:W-:Y:S02]  /*02b0*/  IMAD.WIDE R6, R3.reuse, 0x4, R12 ;  /* 0x0000000403067825 */ /* 0x040fe400078e020c */
[----:B------:R-:W3:Y:S02]  /*02c0*/  LDG.E R12, desc[UR6][R12.64] ;  /* 0x000000060c0c7981 */ /* 0x000ee4000c1e1900 */
[C---:B------:R-:W-:Y:S02]  /*02d0*/  IMAD.WIDE R8, R3.reuse, 0x4, R6 ;  /* 0x0000000403087825 */ /* 0x040fe400078e0206 */
[----:B------:R1:W4:Y:S02]  /*02e0*/  LDG.E R28, desc[UR6][R6.64] ;  /* 0x00000006061c7981 */ /* 0x000324000c1e1900 */
[C---:B------:R-:W-:Y:S02]  /*02f0*/  IMAD.WIDE R10, R3.reuse, 0x4, R8 ;  /* 0x00000004030a7825 */ /* 0x040fe400078e0208 */
[----:B------:R-:W5:Y:S02]  /*0300*/  LDG.E R8, desc[UR6][R8.64] ;  /* 0x0000000608087981 */ /* 0x000f64000c1e1900 */
[----:B0-----:R-:W-:-:S05]  /*0310*/  IMAD.WIDE R14, R3, 0x4, R10 ;  /* 0x00000004030e7825 */ /* 0x001fca00078e020a */
[----:B------:R-:W5:Y:S04]  /*0320*/  LDG.E R13, desc[UR6][R14.64] ;  /* 0x000000060e0d7981 */ /* 0x000f68000c1e1900 */
[----:B------:R-:W5:Y:S04]  /*0330*/  LDG.E R9, desc[UR6][R10.64] ;  /* 0x000000060a097981 */ /* 0x000f68000c1e1900 */
[----:B------:R-:W5:Y:S04]  /*0340*/  LDG.E R11, desc[UR6][R4.64+-0x4] ;  /* 0xfffffc06040b7981 */ /* 0x000f68000c1e1900 */
[----:B------:R-:W5:Y:S01]  /*0350*/  LDG.E R10, desc[UR6][R4.64+0x8] ;  /* 0x00000806040a7981 */ /* 0x000f62000c1e1900 */
[----:B--2---:R-:W-:Y:S01]  /*0360*/  FFMA R24, R21, R24, R26 ;  /* 0x0000001815187223 */ /* 0x004fe2000000001a */
[----:B------:R-:W-:-:S02]  /*0370*/  IMAD.WIDE R26, R3, 0x4, R14 ;  /* 0x00000004031a7825 */ /* 0x000fc400078e020e */
[----:B------:R-:W2:Y:S04]  /*0380*/  LDG.E R21, desc[UR6][R4.64] ;  /* 0x0000000604157981 */ /* 0x000ea8000c1e1900 */
[----:B------:R-:W2:Y:S01]  /*0390*/  LDG.E R14, desc[UR6][R4.64+0x4] ;  /* 0x00000406040e7981 */ /* 0x000ea2000c1e1900 */
[----:B-1----:R-:W-:-:S03]  /*03a0*/  IMAD.WIDE R6, R3, 0x4, R26 ;  /* 0x0000000403067825 */ /* 0x002fc600078e021a */
[----:B------:R-:W2:Y:S04]  /*03b0*/  LDG.E R15, desc[UR6][R4.64+0xc] ;  /* 0x00000c06040f7981 */ /* 0x000ea8000c1e1900 */
[----:B------:R-:W2:Y:S04]  /*03c0*/  LDG.E R6, desc[UR6][R6.64] ;  /* 0x0000000606067981 */ /* 0x000ea8000c1e1900 */
[----:B------:R-:W2:Y:S01]  /*03d0*/  LDG.E R5, desc[UR6][R26.64] ;  /* 0x000000061a057981 */ /* 0x000ea2000c1e1900 */
[----:B---3--:R-:W-:Y:S01]  /*03e0*/  FFMA R12, R23, R12, R24 ;  /* 0x0000000c170c7223 */ /* 0x008fe20000000018 */
[----:B------:R-:W-:-:S03]  /*03f0*/  IADD3 R20, PT, PT, R20, 0x8, RZ ;  /* 0x0000000814147810 */ /* 0x000fc60007ffe0ff */
[----:B----4-:R-:W-:Y:S01]  /*0400*/  FFMA R12, R29, R28, R12 ;  /* 0x0000001c1d0c7223 */ /* 0x010fe2000000000c */
[----:B------:R-:W-:Y:S02]  /*0410*/  ISETP.NE.AND P1, PT, R20, RZ, PT ;  /* 0x000000ff1400720c */ /* 0x000fe40003f25270 */
[----:B------:R-:W-:Y:S01]  /*0420*/  LEA R22, R3, R22, 0x3 ;  /* 0x0000001603167211 */ /* 0x000fe200078e18ff */
[----:B-----5:R-:W-:Y:S01]  /*0430*/  FFMA R8, R11, R8, R12 ;  /* 0x000000080b087223 */ /* 0x020fe2000000000c */
[----:B------:R-:W-:-:S03]  /*0440*/  IADD3 R2, PT, PT, R2, 0x8, RZ ;  /* 0x0000000802027810 */ /* 0x000fc60007ffe0ff */
[----:B--2---:R-:W-:-:S04]  /*0450*/  FFMA R9, R21, R9, R8 ;  /* 0x0000000915097223 */ /* 0x004fc80000000008 */
[----:B------:R-:W-:-:S04]  /*0460*/  FFMA R9, R14, R13, R9 ;  /* 0x0000000d0e097223 */ /* 0x000fc80000000009 */
[----:B------:R-:W-:-:S04]  /*0470*/  FFMA R10, R10, R5, R9 ;  /* 0x000000050a0a7223 */ /* 0x000fc80000000009 */
[----:B------:R-:W-:Y:S01]  /*0480*/  FFMA R26, R15, R6, R10 ;  /* 0x000000060f1a7223 */ /* 0x000fe2000000000a */
[----:B------:R-:W-:Y:S06]  /*0490*/  @P1 BRA `(.L_x_2) ;  /* 0xfffffffc005c1947 */ /* 0x000fec000383ffff */
.L_x_1:
[----:B------:R-:W-:Y:S05]  /*04a0*/  @!P0 BRA `(.L_x_0) ;  /* 0x0000000000d48947 */ /* 0x000fea0003800000 */
[----:B------:R-:W-:Y:S02]  /*04b0*/  ISETP.GE.U32.AND P0, PT, R25, 0x4, PT ;  /* 0x000000041900780c */ /* 0x000fe40003f06070 */
[----:B------:R-:W-:-:S04]  /*04c0*/  LOP3.LUT R2, R17, 0x3, RZ, 0xc0, !PT ;  /* 0x0000000311027812 */ /* 0x000fc800078ec0ff */
[----:B------:R-:W-:-:S07]  /*04d0*/  ISETP.NE.AND P1, PT, R2, RZ, PT ;  /* 0x000000ff0200720c */ /* 0x000fce0003f25270 */
[----:B------:R-:W-:Y:S06]  /*04e0*/  @!P0 BRA `(.L_x_3) ;  /* 0x0000000000588947 */ /* 0x000fec0003800000 */
[----:B------:R-:W0:Y:S01]  /*04f0*/  LDC.64 R10, c[0x0][0x388] ;  /* 0x0000e200ff0a7b82 */ /* 0x000e220000000a00 */
[----:B------:R-:W-:Y:S01]  /*0500*/  IMAD R9, R19, R3, R16 ;  /* 0x0000000313097224 */ /* 0x000fe200078e0210 */
[----:B------:R-:W-:-:S06]  /*0510*/  IADD3 R7, PT, PT, R18, R19, RZ ;  /* 0x0000001312077210 */ /* 0x000fcc0007ffe0ff */
[----:B------:R-:W1:Y:S01]  /*0520*/  LDC.64 R4, c[0x0][0x380] ;  /* 0x0000e000ff047b82 */ /* 0x000e620000000a00 */
[----:B0-----:R-:W-:-:S04]  /*0530*/  IMAD.WIDE R10, R9, 0x4, R10 ;  /* 0x00000004090a7825 */ /* 0x001fc800078e020a */
[----:B------:R-:W-:Y:S02]  /*0540*/  IMAD.WIDE R12, R3, 0x4, R10 ;  /* 0x00000004030c7825 */ /* 0x000fe400078e020a */
[----:B------:R-:W2:Y:S02]  /*0550*/  LDG.E R10, desc[UR6][R10.64] ;  /* 0x000000060a0a7981 */ /* 0x000ea4000c1e1900 */
[----:B-1----:R-:W-:-:S04]  /*0560*/  IMAD.WIDE R4, R7, 0x4, R4 ;  /* 0x0000000407047825 */ /* 0x002fc800078e0204 */
[C---:B------:R-:W-:Y:S01]  /*0570*/  IMAD.WIDE R6, R3.reuse, 0x4, R12 ;  /* 0x0000000403067825 */ /* 0x040fe200078e020c */
[----:B------:R-:W2:Y:S04]  /*0580*/  LDG.E R15, desc[UR6][R4.64] ;  /* 0x00000006040f7981 */ /* 0x000ea8000c1e1900 */
[----:B------:R-:W3:Y:S01]  /*0590*/  LDG.E R12, desc[UR6][R12.64] ;  /* 0x000000060c0c7981 */ /* 0x000ee2000c1e1900 */
[----:B------:R-:W-:-:S03]  /*05a0*/  IMAD.WIDE R8, R3, 0x4, R6 ;  /* 0x0000000403087825 */ /* 0x000fc600078e0206 */
[----:B------:R-:W3:Y:S04]  /*05b0*/  LDG.E R14, desc[UR6][R4.64+0x4] ;  /* 0x00000406040e7981 */ /* 0x000ee8000c1e1900 */
[----:B------:R-:W4:Y:S04]  /*05c0*/  LDG.E R20, desc[UR6][R6.64] ;  /* 0x0000000606147981 */ /* 0x000f28000c1e1900 */
[----:B------:R-:W4:Y:S04]  /*05d0*/  LDG.E R21, desc[UR6][R4.64+0x8] ;  /* 0x0000080604157981 */ /* 0x000f28000c1e1900 */
[----:B------:R-:W5:Y:S04]  /*05e0*/  LDG.E R23, desc[UR6][R4.64+0xc] ;  /* 0x00000c0604177981 */ /* 0x000f68000c1e1900 */
[----:B------:R-:W5:Y:S01]  /*05f0*/  LDG.E R8, desc[UR6][R8.64] ;  /* 0x0000000608087981 */ /* 0x000f62000c1e1900 */
[----:B------:R-:W-:Y:S01]  /*0600*/  IADD3 R19, PT, PT, R19, 0x4, RZ ;  /* 0x0000000413137810 */ /* 0x000fe20007ffe0ff */
[----:B--2---:R-:W-:-:S04]  /*0610*/  FFMA R15, R15, R10, R26 ;  /* 0x0000000a0f0f7223 */ /* 0x004fc8000000001a */
[----:B---3--:R-:W-:-:S04]  /*0620*/  FFMA R14, R14, R12, R15 ;  /* 0x0000000c0e0e7223 */ /* 0x008fc8000000000f */
[----:B----4-:R-:W-:-:S04]  /*0630*/  FFMA R14, R21, R20, R14 ;  /* 0x00000014150e7223 */ /* 0x010fc8000000000e */
[----:B-----5:R-:W-:-:S07]  /*0640*/  FFMA R26, R23, R8, R14 ;  /* 0x00000008171a7223 */ /* 0x020fce000000000e */
.L_x_3:
[----:B------:R-:W-:Y:S05]  /*0650*/  @!P1 BRA `(.L_x_0) ;  /* 0x0000000000689947 */ /* 0x000fea0003800000 */
[----:B------:R-:W0:Y:S01]  /*0660*/  LDC.64 R10, c[0x0][0x388] ;  /* 0x0000e200ff0a7b82 */ /* 0x000e220000000a00 */
[----:B------:R-:W-:Y:S02]  /*0670*/  ISETP.NE.AND P0, PT, R2, 0x1, PT ;  /* 0x000000010200780c */ /* 0x000fe40003f05270 */
[----:B------:R-:W-:-:S04]  /*0680*/  LOP3.LUT R17, R17, 0x1, RZ, 0xc0, !PT ;  /* 0x0000000111117812 */ /* 0x000fc800078ec0ff */
[----:B------:R-:W-:Y:S01]  /*0690*/  ISETP.NE.U32.AND P1, PT, R17, 0x1, PT ;  /* 0x000000011100780c */ /* 0x000fe20003f25070 */
[----:B------:R-:W1:Y:S06]  /*06a0*/  LDC.64 R8, c[0x0][0x380] ;  /* 0x0000e000ff087b82 */ /* 0x000e6c0000000a00 */
[C---:B------:R-:W-:Y:S01]  /*06b0*/  @P0 IMAD R15, R19.reuse, R3, R16 ;  /* 0x00000003130f0224 */ /* 0x040fe200078e0210 */
[----:B------:R-:W-:Y:S01]  /*06c0*/  @P0 IADD3 R13, PT, PT, R18, R19, RZ ;  /* 0x00000013120d0210 */ /* 0x000fe20007ffe0ff */
[----:B------:R-:W2:Y:S01]  /*06d0*/  LDC.64 R6, c[0x0][0x380] ;  /* 0x0000e000ff067b82 */ /* 0x000ea20000000a00 */
[----:B------:R-:W-:-:S07]  /*06e0*/  @P0 IADD3 R19, PT, PT, R19, 0x2, RZ ;  /* 0x0000000213130810 */ /* 0x000fce0007ffe0ff */
[----:B------:R-:W3:Y:S01]  /*06f0*/  LDC.64 R4, c[0x0][0x388] ;  /* 0x0000e200ff047b82 */ /* 0x000ee20000000a00 */
[----:B0-----:R-:W-:Y:S01]  /*0700*/  @P0 IMAD.WIDE R10, R15, 0x4, R10 ;  /* 0x000000040f0a0825 */ /* 0x001fe200078e020a */
[----:B------:R-:W-:-:S03]  /*0710*/  @!P1 IADD3 R15, PT, PT, R18, R19, RZ ;  /* 0x00000013120f9210 */ /* 0x000fc60007ffe0ff */
[----:B------:R-:W-:Y:S01]  /*0720*/  @!P1 IMAD R19, R19, R3, R16 ;  /* 0x0000000313139224 */ /* 0x000fe200078e0210 */
[----:B------:R-:W4:Y:S01]  /*0730*/  @P0 LDG.E R2, desc[UR6][R10.64] ;  /* 0x000000060a020981 */ /* 0x000f22000c1e1900 */
[----:B-1----:R-:W-:-:S04]  /*0740*/  @P0 IMAD.WIDE R8, R13, 0x4, R8 ;  /* 0x000000040d080825 */ /* 0x002fc800078e0208 */
[----:B------:R-:W-:Y:S01]  /*0750*/  @P0 IMAD.WIDE R12, R3, 0x4, R10 ;  /* 0x00000004030c0825 */ /* 0x000fe200078e020a */
[----:B------:R-:W4:Y:S03]  /*0760*/  @P0 LDG.E R17, desc[UR6][R8.64] ;  /* 0x0000000608110981 */ /* 0x000f26000c1e1900 */
[----:B--2---:R-:W-:Y:S01]  /*0770*/  @!P1 IMAD.WIDE R6, R15, 0x4, R6 ;  /* 0x000000040f069825 */ /* 0x004fe200078e0206 */
[----:B------:R-:W2:Y:S04]  /*0780*/  @P0 LDG.E R21, desc[UR6][R8.64+0x4] ;  /* 0x0000040608150981 */ /* 0x000ea8000c1e1900 */
[----:B------:R-:W2:Y:S01]  /*0790*/  @P0 LDG.E R12, desc[UR6][R12.64] ;  /* 0x000000060c0c0981 */ /* 0x000ea2000c1e1900 */
[----:B---3--:R-:W-:-:S03]  /*07a0*/  @!P1 IMAD.WIDE R4, R19, 0x4, R4 ;  /* 0x0000000413049825 */ /* 0x008fc600078e0204 */
[----:B------:R-:W3:Y:S04]  /*07b0*/  @!P1 LDG.E R7, desc[UR6][R6.64] ;  /* 0x0000000606079981 */ /* 0x000ee8000c1e1900 */
[----:B------:R-:W3:Y:S01]  /*07c0*/  @!P1 LDG.E R4, desc[UR6][R4.64] ;  /* 0x0000000604049981 */ /* 0x000ee2000c1e1900 */
[----:B----4-:R-:W-:-:S04]  /*07d0*/  @P0 FFMA R2, R17, R2, R26 ;  /* 0x0000000211020223 */ /* 0x010fc8000000001a */
[----:B--2---:R-:W-:-:S04]  /*07e0*/  @P0 FFMA R26, R21, R12, R2 ;  /* 0x0000000c151a0223 */ /* 0x004fc80000000002 */
[----:B---3--:R-:W-:-:S07]  /*07f0*/  @!P1 FFMA R26, R7, R4, R26 ;  /* 0x00000004071a9223 */ /* 0x008fce000000001a */
.L_x_0:
[----:B------:R-:W0:Y:S01]  /*0800*/  LDC.64 R4, c[0x0][0x390] ;  /* 0x0000e400ff047b82 */ /* 0x000e220000000a00 */
[----:B------:R-:W-:-:S04]  /*0810*/  IMAD R3, R0, R3, R16 ;  /* 0x0000000300037224 */ /* 0x000fc800078e0210 */
[----:B0-----:R-:W-:-:S05]  /*0820*/  IMAD.WIDE R2, R3, 0x4, R4 ;  /* 0x0000000403027825 */ /* 0x001fca00078e0204 */
[----:B------:R-:W-:Y:S01]  /*0830*/  STG.E desc[UR6][R2.64], R26 ;  /* 0x0000001a02007986 */ /* 0x000fe2000c101906 */
[----:B------:R-:W-:Y:S05]  /*0840*/  EXIT ;  /* 0x000000000000794d */ /* 0x000fea0003800000 */
.L_x_4:
[----:B------:R-:W-:-:S00]  /*0850*/  BRA `(.L_x_4) ;  /* 0xfffffffc00fc7947 */ /* 0x000fc0000383ffff */
[----:B------:R-:W-:-:S00]  /*0860*/  NOP ;  /* 0x0000000000007918 */ /* 0x000fc00000000000 */
        /* <DEDUP_REMOVED lines=9> */
.L_x_5:


//--------------------- .nv.shared.reserved.0     --------------------------
	.section	.nv.shared.reserved.0,"aw",@nobits
	.weak		__nv_reservedSMEM_offset_0_alias
	.size		__nv_reservedSMEM_offset_0_alias, 0, 64
	.other		__nv_reservedSMEM_offset_0_alias,@"STO_CUDA_RESERVED_SHARED STV_DEFAULT"
__nv_reservedSMEM_offset_0_alias:
	.zero		0
	.zero		64


//--------------------- .nv.constant0._Z12naive_matmulPfS_S_iii --------------------------
	.section	.nv.constant0._Z12naive_matmulPfS_S_iii,"a",@progbits
	.sectionflags	@""
	.align	4
.nv.constant0._Z12naive_matmulPfS_S_iii:
	.zero		932


//--------------------- SYMBOLS --------------------------

	.type		.nv.reservedSmem.offset0,@object
	.size		.nv.reservedSmem.offset0,0x4
